//
// Generated by NVIDIA NVVM Compiler
//
// Compiler Build ID: CL-36424714
// Cuda compilation tools, release 13.0, V13.0.88
// Based on NVVM 20.0.0
//

.version 9.0
.target sm_100
.address_size 64

	// .globl	_Z15sgemm_coalescediiifPKfS0_fPf

.visible .entry _Z15sgemm_coalescediiifPKfS0_fPf(
	.param .u32 _Z15sgemm_coalescediiifPKfS0_fPf_param_0,
	.param .u32 _Z15sgemm_coalescediiifPKfS0_fPf_param_1,
	.param .u32 _Z15sgemm_coalescediiifPKfS0_fPf_param_2,
	.param .f32 _Z15sgemm_coalescediiifPKfS0_fPf_param_3,
	.param .u64 .ptr .align 1 _Z15sgemm_coalescediiifPKfS0_fPf_param_4,
	.param .u64 .ptr .align 1 _Z15sgemm_coalescediiifPKfS0_fPf_param_5,
	.param .f32 _Z15sgemm_coalescediiifPKfS0_fPf_param_6,
	.param .u64 .ptr .align 1 _Z15sgemm_coalescediiifPKfS0_fPf_param_7
)
{
	.reg .pred 	%p<13>;
	.reg .b32 	%r<94>;
	.reg .b32 	%f<73>;
	.reg .b64 	%rd<70>;

	ld.param.u32 	%r46, [_Z15sgemm_coalescediiifPKfS0_fPf_param_0];
	ld.param.u32 	%r47, [_Z15sgemm_coalescediiifPKfS0_fPf_param_1];
	ld.param.u32 	%r45, [_Z15sgemm_coalescediiifPKfS0_fPf_param_2];
	ld.param.f32 	%f13, [_Z15sgemm_coalescediiifPKfS0_fPf_param_3];
	ld.param.u64 	%rd4, [_Z15sgemm_coalescediiifPKfS0_fPf_param_4];
	ld.param.u64 	%rd5, [_Z15sgemm_coalescediiifPKfS0_fPf_param_5];
	ld.param.f32 	%f14, [_Z15sgemm_coalescediiifPKfS0_fPf_param_6];
	cvta.to.global.u64 	%rd1, %rd5;
	cvta.to.global.u64 	%rd2, %rd4;
	mov.u32 	%r48, %ctaid.x;
	mov.u32 	%r49, %ntid.x;
	mul.lo.s32 	%r1, %r48, %r49;
	mov.u32 	%r2, %tid.x;
	add.s32 	%r3, %r1, %r2;
	mov.u32 	%r50, %ctaid.y;
	mov.u32 	%r51, %ntid.y;
	mov.u32 	%r52, %tid.y;
	mad.lo.s32 	%r53, %r50, %r51, %r52;
	setp.ge.u32 	%p1, %r3, %r46;
	setp.ge.u32 	%p2, %r53, %r47;
	or.pred  	%p3, %p1, %p2;
	@%p3 bra 	$L__BB0_14;
	setp.lt.s32 	%p4, %r45, 1;
	mov.f32 	%f72, 0f00000000;
	@%p4 bra 	$L__BB0_13;
	mul.lo.s32 	%r5, %r45, %r53;
	and.b32  	%r6, %r45, 7;
	setp.lt.u32 	%p5, %r45, 8;
	mov.f32 	%f72, 0f00000000;
	mov.b32 	%r92, 0;
	@%p5 bra 	$L__BB0_5;
	and.b32  	%r92, %r45, 2147483640;
	neg.s32 	%r90, %r92;
	add.s32 	%r55, %r2, %r47;
	add.s32 	%r89, %r55, %r1;
	shl.b32 	%r10, %r47, 3;
	shl.b32 	%r56, %r47, 1;
	add.s32 	%r88, %r3, %r56;
	mad.lo.s32 	%r87, %r47, 3, %r3;
	shl.b32 	%r57, %r47, 2;
	add.s32 	%r86, %r3, %r57;
	mad.lo.s32 	%r85, %r47, 5, %r3;
	mad.lo.s32 	%r84, %r47, 6, %r3;
	mad.lo.s32 	%r83, %r47, 7, %r3;
	add.s32 	%r81, %r5, 3;
	mov.f32 	%f72, 0f00000000;
	mov.u32 	%r82, %r3;
$L__BB0_4:
	.pragma "nounroll";
	add.s32 	%r58, %r81, -3;
	mul.wide.u32 	%rd6, %r58, 4;
	add.s64 	%rd7, %rd2, %rd6;
	ld.global.f32 	%f19, [%rd7];
	mul.wide.u32 	%rd8, %r82, 4;
	add.s64 	%rd9, %rd1, %rd8;
	ld.global.f32 	%f20, [%rd9];
	fma.rn.f32 	%f21, %f19, %f20, %f72;
	add.s32 	%r59, %r81, -2;
	mul.wide.u32 	%rd10, %r59, 4;
	add.s64 	%rd11, %rd2, %rd10;
	ld.global.f32 	%f22, [%rd11];
	mul.wide.u32 	%rd12, %r89, 4;
	add.s64 	%rd13, %rd1, %rd12;
	ld.global.f32 	%f23, [%rd13];
	fma.rn.f32 	%f24, %f22, %f23, %f21;
	add.s32 	%r60, %r81, -1;
	mul.wide.u32 	%rd14, %r60, 4;
	add.s64 	%rd15, %rd2, %rd14;
	ld.global.f32 	%f25, [%rd15];
	mul.wide.u32 	%rd16, %r88, 4;
	add.s64 	%rd17, %rd1, %rd16;
	ld.global.f32 	%f26, [%rd17];
	fma.rn.f32 	%f27, %f25, %f26, %f24;
	add.s32 	%r61, %r81, 4;
	mul.wide.u32 	%rd18, %r81, 4;
	add.s64 	%rd19, %rd2, %rd18;
	ld.global.f32 	%f28, [%rd19];
	mul.wide.u32 	%rd20, %r87, 4;
	add.s64 	%rd21, %rd1, %rd20;
	ld.global.f32 	%f29, [%rd21];
	fma.rn.f32 	%f30, %f28, %f29, %f27;
	add.s32 	%r62, %r81, 1;
	mul.wide.u32 	%rd22, %r62, 4;
	add.s64 	%rd23, %rd2, %rd22;
	ld.global.f32 	%f31, [%rd23];
	mul.wide.u32 	%rd24, %r86, 4;
	add.s64 	%rd25, %rd1, %rd24;
	ld.global.f32 	%f32, [%rd25];
	fma.rn.f32 	%f33, %f31, %f32, %f30;
	add.s32 	%r63, %r81, 2;
	mul.wide.u32 	%rd26, %r63, 4;
	add.s64 	%rd27, %rd2, %rd26;
	ld.global.f32 	%f34, [%rd27];
	mul.wide.u32 	%rd28, %r85, 4;
	add.s64 	%rd29, %rd1, %rd28;
	ld.global.f32 	%f35, [%rd29];
	fma.rn.f32 	%f36, %f34, %f35, %f33;
	add.s32 	%r64, %r81, 3;
	mul.wide.u32 	%rd30, %r64, 4;
	add.s64 	%rd31, %rd2, %rd30;
	ld.global.f32 	%f37, [%rd31];
	mul.wide.u32 	%rd32, %r84, 4;
	add.s64 	%rd33, %rd1, %rd32;
	ld.global.f32 	%f38, [%rd33];
	fma.rn.f32 	%f39, %f37, %f38, %f36;
	mul.wide.u32 	%rd34, %r61, 4;
	add.s64 	%rd35, %rd2, %rd34;
	ld.global.f32 	%f40, [%rd35];
	mul.wide.u32 	%rd36, %r83, 4;
	add.s64 	%rd37, %rd1, %rd36;
	ld.global.f32 	%f41, [%rd37];
	fma.rn.f32 	%f72, %f40, %f41, %f39;
	add.s32 	%r90, %r90, 8;
	add.s32 	%r89, %r89, %r10;
	add.s32 	%r88, %r88, %r10;
	add.s32 	%r87, %r87, %r10;
	add.s32 	%r86, %r86, %r10;
	add.s32 	%r85, %r85, %r10;
	add.s32 	%r84, %r84, %r10;
	add.s32 	%r83, %r83, %r10;
	add.s32 	%r82, %r82, %r10;
	add.s32 	%r81, %r81, 8;
	setp.ne.s32 	%p6, %r90, 0;
	@%p6 bra 	$L__BB0_4;
$L__BB0_5:
	setp.eq.s32 	%p7, %r6, 0;
	@%p7 bra 	$L__BB0_13;
	and.b32  	%r39, %r45, 3;
	setp.lt.u32 	%p8, %r6, 4;
	@%p8 bra 	$L__BB0_8;
	add.s32 	%r65, %r92, %r5;
	mul.wide.u32 	%rd38, %r65, 4;
	add.s64 	%rd39, %rd2, %rd38;
	ld.global.f32 	%f43, [%rd39];
	mad.lo.s32 	%r66, %r92, %r47, %r3;
	mul.wide.u32 	%rd40, %r66, 4;
	add.s64 	%rd41, %rd1, %rd40;
	ld.global.f32 	%f44, [%rd41];
	fma.rn.f32 	%f45, %f43, %f44, %f72;
	add.s32 	%r67, %r65, 1;
	mul.wide.u32 	%rd42, %r67, 4;
	add.s64 	%rd43, %rd2, %rd42;
	ld.global.f32 	%f46, [%rd43];
	add.s32 	%r68, %r66, %r47;
	mul.wide.u32 	%rd44, %r68, 4;
	add.s64 	%rd45, %rd1, %rd44;
	ld.global.f32 	%f47, [%rd45];
	fma.rn.f32 	%f48, %f46, %f47, %f45;
	add.s32 	%r69, %r65, 2;
	mul.wide.u32 	%rd46, %r69, 4;
	add.s64 	%rd47, %rd2, %rd46;
	ld.global.f32 	%f49, [%rd47];
	add.s32 	%r70, %r68, %r47;
	mul.wide.u32 	%rd48, %r70, 4;
	add.s64 	%rd49, %rd1, %rd48;
	ld.global.f32 	%f50, [%rd49];
	fma.rn.f32 	%f51, %f49, %f50, %f48;
	add.s32 	%r71, %r65, 3;
	mul.wide.u32 	%rd50, %r71, 4;
	add.s64 	%rd51, %rd2, %rd50;
	ld.global.f32 	%f52, [%rd51];
	add.s32 	%r72, %r70, %r47;
	mul.wide.u32 	%rd52, %r72, 4;
	add.s64 	%rd53, %rd1, %rd52;
	ld.global.f32 	%f53, [%rd53];
	fma.rn.f32 	%f72, %f52, %f53, %f51;
	add.s32 	%r92, %r92, 4;
$L__BB0_8:
	setp.eq.s32 	%p9, %r39, 0;
	@%p9 bra 	$L__BB0_13;
	setp.eq.s32 	%p10, %r39, 1;
	@%p10 bra 	$L__BB0_11;
	add.s32 	%r73, %r92, %r5;
	mul.wide.u32 	%rd54, %r73, 4;
	add.s64 	%rd55, %rd2, %rd54;
	ld.global.f32 	%f55, [%rd55];
	mad.lo.s32 	%r74, %r92, %r47, %r3;
	mul.wide.u32 	%rd56, %r74, 4;
	add.s64 	%rd57, %rd1, %rd56;
	ld.global.f32 	%f56, [%rd57];
	fma.rn.f32 	%f57, %f55, %f56, %f72;
	add.s32 	%r75, %r73, 1;
	mul.wide.u32 	%rd58, %r75, 4;
	add.s64 	%rd59, %rd2, %rd58;
	ld.global.f32 	%f58, [%rd59];
	add.s32 	%r76, %r74, %r47;
	mul.wide.u32 	%rd60, %r76, 4;
	add.s64 	%rd61, %rd1, %rd60;
	ld.global.f32 	%f59, [%rd61];
	fma.rn.f32 	%f72, %f58, %f59, %f57;
	add.s32 	%r92, %r92, 2;
$L__BB0_11:
	and.b32  	%r77, %r45, 1;
	setp.eq.b32 	%p11, %r77, 1;
	not.pred 	%p12, %p11;
	@%p12 bra 	$L__BB0_13;
	add.s32 	%r78, %r92, %r5;
	mul.wide.u32 	%rd62, %r78, 4;
	add.s64 	%rd63, %rd2, %rd62;
	ld.global.f32 	%f60, [%rd63];
	mad.lo.s32 	%r79, %r92, %r47, %r3;
	mul.wide.u32 	%rd64, %r79, 4;
	add.s64 	%rd65, %rd1, %rd64;
	ld.global.f32 	%f61, [%rd65];
	fma.rn.f32 	%f72, %f60, %f61, %f72;
$L__BB0_13:
	ld.param.u64 	%rd69, [_Z15sgemm_coalescediiifPKfS0_fPf_param_7];
	mad.lo.s32 	%r80, %r47, %r53, %r3;
	cvta.to.global.u64 	%rd66, %rd69;
	mul.wide.u32 	%rd67, %r80, 4;
	add.s64 	%rd68, %rd66, %rd67;
	ld.global.f32 	%f62, [%rd68];
	mul.f32 	%f63, %f14, %f62;
	fma.rn.f32 	%f64, %f13, %f72, %f63;
	st.global.f32 	[%rd68], %f64;
$L__BB0_14:
	ret;

}


// ===== COMPILED SASS (sm_100) =====

	.target	sm_100

	.elftype	@"ET_EXEC"


//--------------------- .note.nv.tkinfo           --------------------------
	.section	.note.nv.tkinfo,"",@"SHT_NOTE"
	.sectionflags	@"SHF_NOTE_NV_TKINFO"
	.tkinfo
        /*0018*/ 	.word	0x00000002
        /*0030*/ 	.string	""
        /*0030*/ 	.string	"ptxas"
        /*0030*/ 	.string	"Cuda compilation tools, release 13.0, V13.0.88"
        /*0030*/ 	.string	"Build cuda_13.0.r13.0/compiler.36424714_0"
        /*0030*/ 	.string	"-arch sm_100 -m 64 "



//--------------------- .note.nv.cuinfo           --------------------------
	.section	.note.nv.cuinfo,"",@"SHT_NOTE"
	.sectionflags	@"SHF_NOTE_NV_CUINFO"
        /*0018*/ 	.short	0x0002
        /*001a*/ 	.short	0x0064
        /*001c*/ 	.short	0x0082
	.zero		2


//--------------------- .nv.info                  --------------------------
	.section	.nv.info,"",@"SHT_CUDA_INFO"
	.align	4


	//----- nvinfo : EIATTR_REGCOUNT
	.align		4
        /*0000*/ 	.byte	0x04, 0x2f
        /*0002*/ 	.short	(.L_1 - .L_0)
	.align		4
.L_0:
        /*0004*/ 	.word	index@(_Z15sgemm_coalescediiifPKfS0_fPf)
        /*0008*/ 	.word	0x00000020


	//----- nvinfo : EIATTR_FRAME_SIZE
	.align		4
.L_1:
        /*000c*/ 	.byte	0x04, 0x11
        /*000e*/ 	.short	(.L_3 - .L_2)
	.align		4
.L_2:
        /*0010*/ 	.word	index@(_Z15sgemm_coalescediiifPKfS0_fPf)
        /*0014*/ 	.word	0x00000000


	//----- nvinfo : EIATTR_MIN_STACK_SIZE
	.align		4
.L_3:
        /*0018*/ 	.byte	0x04, 0x12
        /*001a*/ 	.short	(.L_5 - .L_4)
	.align		4
.L_4:
        /*001c*/ 	.word	index@(_Z15sgemm_coalescediiifPKfS0_fPf)
        /*0020*/ 	.word	0x00000000
.L_5:


//--------------------- .nv.compat                --------------------------
	.section	.nv.compat,"",@"SHT_CUDA_COMPAT_INFO"
	.align	4
        /*0000*/ 	.byte	0x02, 0x09, 0x00, 0x00, 0x02, 0x02, 0x01, 0x00, 0x02, 0x05, 0x05, 0x00, 0x03, 0x07, 0x01, 0x01
        /*0010*/ 	.byte	0x02, 0x03, 0x00, 0x00, 0x02, 0x06, 0x01, 0x00, 0x04, 0x0b, 0x08, 0x00, 0x09, 0x00, 0x00, 0x00
        /*0020*/ 	.byte	0x00, 0x00, 0x00, 0x00


//--------------------- .nv.info._Z15sgemm_coalescediiifPKfS0_fPf --------------------------
	.section	.nv.info._Z15sgemm_coalescediiifPKfS0_fPf,"",@"SHT_CUDA_INFO"
	.sectionflags	@""
	.align	4


	//----- nvinfo : EIATTR_CUDA_API_VERSION
	.align		4
        /*0000*/ 	.byte	0x04, 0x37
        /*0002*/ 	.short	(.L_7 - .L_6)
.L_6:
        /*0004*/ 	.word	0x00000082


	//----- nvinfo : EIATTR_KPARAM_INFO
	.align		4
.L_7:
        /*0008*/ 	.byte	0x04, 0x17
        /*000a*/ 	.short	(.L_9 - .L_8)
.L_8:
        /*000c*/ 	.word	0x00000000
        /*0010*/ 	.short	0x0007
        /*0012*/ 	.short	0x0028
        /*0014*/ 	.byte	0x00, 0xf5, 0x21, 0x00


	//----- nvinfo : EIATTR_KPARAM_INFO
	.align		4
.L_9:
        /*0018*/ 	.byte	0x04, 0x17
        /*001a*/ 	.short	(.L_11 - .L_10)
.L_10:
        /*001c*/ 	.word	0x00000000
        /*0020*/ 	.short	0x0006
        /*0022*/ 	.short	0x0020
        /*0024*/ 	.byte	0x00, 0xf0, 0x11, 0x00


	//----- nvinfo : EIATTR_KPARAM_INFO
	.align		4
.L_11:
        /*0028*/ 	.byte	0x04, 0x17
        /*002a*/ 	.short	(.L_13 - .L_12)
.L_12:
        /*002c*/ 	.word	0x00000000
        /*0030*/ 	.short	0x0005
        /*0032*/ 	.short	0x0018
        /*0034*/ 	.byte	0x00, 0xf5, 0x21, 0x00


	//----- nvinfo : EIATTR_KPARAM_INFO
	.align		4
.L_13:
        /*0038*/ 	.byte	0x04, 0x17
        /*003a*/ 	.short	(.L_15 - .L_14)
.L_14:
        /*003c*/ 	.word	0x00000000
        /*0040*/ 	.short	0x0004
        /*0042*/ 	.short	0x0010
        /*0044*/ 	.byte	0x00, 0xf5, 0x21, 0x00


	//----- nvinfo : EIATTR_KPARAM_INFO
	.align		4
.L_15:
        /*0048*/ 	.byte	0x04, 0x17
        /*004a*/ 	.short	(.L_17 - .L_16)
.L_16:
        /*004c*/ 	.word	0x00000000
        /*0050*/ 	.short	0x0003
        /*0052*/ 	.short	0x000c
        /*0054*/ 	.byte	0x00, 0xf0, 0x11, 0x00


	//----- nvinfo : EIATTR_KPARAM_INFO
	.align		4
.L_17:
        /*0058*/ 	.byte	0x04, 0x17
        /*005a*/ 	.short	(.L_19 - .L_18)
.L_18:
        /*005c*/ 	.word	0x00000000
        /*0060*/ 	.short	0x0002
        /*0062*/ 	.short	0x0008
        /*0064*/ 	.byte	0x00, 0xf0, 0x11, 0x00


	//----- nvinfo : EIATTR_KPARAM_INFO
	.align		4
.L_19:
        /*0068*/ 	.byte	0x04, 0x17
        /*006a*/ 	.short	(.L_21 - .L_20)
.L_20:
        /*006c*/ 	.word	0x00000000
        /*0070*/ 	.short	0x0001
        /*0072*/ 	.short	0x0004
        /*0074*/ 	.byte	0x00, 0xf0, 0x11, 0x00


	//----- nvinfo : EIATTR_KPARAM_INFO
	.align		4
.L_21:
        /*0078*/ 	.byte	0x04, 0x17
        /*007a*/ 	.short	(.L_23 - .L_22)
.L_22:
        /*007c*/ 	.word	0x00000000
        /*0080*/ 	.short	0x0000
        /*0082*/ 	.short	0x0000
        /*0084*/ 	.byte	0x00, 0xf0, 0x11, 0x00


	//----- nvinfo : EIATTR_SPARSE_MMA_MASK
	.align		4
.L_23:
        /*0088*/ 	.byte	0x03, 0x50
        /*008a*/ 	.short	0x0000


	//----- nvinfo : EIATTR_MAXREG_COUNT
	.align		4
        /*008c*/ 	.byte	0x03, 0x1b
        /*008e*/ 	.short	0x00ff


	//----- nvinfo : EIATTR_MERCURY_ISA_VERSION
	.align		4
        /*0090*/ 	.byte	0x03, 0x5f
        /*0092*/ 	.short	0x0101


	//----- nvinfo : EIATTR_VRC_CTA_INIT_COUNT
	.align		4
        /*0094*/ 	.byte	0x02, 0x4a
	.zero		1
	.zero		1


	//----- nvinfo : EIATTR_EXIT_INSTR_OFFSETS
	.align		4
        /*0098*/ 	.byte	0x04, 0x1c
        /*009a*/ 	.short	(.L_25 - .L_24)


	//   ....[0]....
.L_24:
        /*009c*/ 	.word	0x000000d0


	//   ....[1]....
        /*00a0*/ 	.word	0x00000ad0


	//----- nvinfo : EIATTR_CBANK_PARAM_SIZE
	.align		4
.L_25:
        /*00a4*/ 	.byte	0x03, 0x19
        /*00a6*/ 	.short	0x0030


	//----- nvinfo : EIATTR_PARAM_CBANK
	.align		4
        /*00a8*/ 	.byte	0x04, 0x0a
        /*00aa*/ 	.short	(.L_27 - .L_26)
	.align		4
.L_26:
        /*00ac*/ 	.word	index@(.nv.constant0._Z15sgemm_coalescediiifPKfS0_fPf)
        /*00b0*/ 	.short	0x0380
        /*00b2*/ 	.short	0x0030


	//----- nvinfo : EIATTR_SW_WAR
	.align		4
.L_27:
        /*00b4*/ 	.byte	0x04, 0x36
        /*00b6*/ 	.short	(.L_29 - .L_28)
.L_28:
        /*00b8*/ 	.word	0x00000008
.L_29:


//--------------------- .nv.callgraph             --------------------------
	.section	.nv.callgraph,"",@"SHT_CUDA_CALLGRAPH"
	.align	4
	.sectionentsize	8
	.align		4
        /*0000*/ 	.word	0x00000000
	.align		4
        /*0004*/ 	.word	0xffffffff
	.align		4
        /*0008*/ 	.word	0x00000000
	.align		4
        /*000c*/ 	.word	0xfffffffe
	.align		4
        /*0010*/ 	.word	0x00000000
	.align		4
        /*0014*/ 	.word	0xfffffffd
	.align		4
        /*0018*/ 	.word	0x00000000
	.align		4
        /*001c*/ 	.word	0xfffffffc


//--------------------- .text._Z15sgemm_coalescediiifPKfS0_fPf --------------------------
	.section	.text._Z15sgemm_coalescediiifPKfS0_fPf,"ax",@progbits
	.align	128
        .global         _Z15sgemm_coalescediiifPKfS0_fPf
        .type           _Z15sgemm_coalescediiifPKfS0_fPf,@function
        .size           _Z15sgemm_coalescediiifPKfS0_fPf,(.L_x_5 - _Z15sgemm_coalescediiifPKfS0_fPf)
        .other          _Z15sgemm_coalescediiifPKfS0_fPf,@"STO_CUDA_ENTRY STV_DEFAULT"
_Z15sgemm_coalescediiifPKfS0_fPf:
.text._Z15sgemm_coalescediiifPKfS0_fPf:
[----:B------:R-:W-:Y:S01]  /*0000*/  LDC R1, c[0x0][0x37c] ;  /* 0x0000df00ff017b82 */ /* 0x000fe20000000800 */
[----:B------:R-:W0:Y:S07]  /*0010*/  S2R R3, SR_TID.Y ;  /* 0x0000000000037919 */ /* 0x000e2e0000002200 */
[----:B------:R-:W1:Y:S01]  /*0020*/  S2UR UR4, SR_CTAID.X ;  /* 0x00000000000479c3 */ /* 0x000e620000002500 */
[----:B------:R-:W1:Y:S01]  /*0030*/  LDCU UR5, c[0x0][0x360] ;  /* 0x00006c00ff0577ac */ /* 0x000e620008000800 */
[----:B------:R-:W2:Y:S06]  /*0040*/  S2R R8, SR_TID.X ;  /* 0x0000000000087919 */ /* 0x000eac0000002100 */
[----:B------:R-:W0:Y:S08]  /*0050*/  S2UR UR6, SR_CTAID.Y ;  /* 0x00000000000679c3 */ /* 0x000e300000002600 */
[----:B------:R-:W0:Y:S08]  /*0060*/  LDC R0, c[0x0][0x364] ;  /* 0x0000d900ff007b82 */ /* 0x000e300000000800 */
[----:B------:R-:W3:Y:S01]  /*0070*/  LDC.64 R4, c[0x0][0x380] ;  /* 0x0000e000ff047b82 */ /* 0x000ee20000000a00 */
[----:B-1----:R-:W-:-:S06]  /*0080*/  UIMAD UR4, UR4, UR5, URZ ;  /* 0x00000005040472a4 */ /* 0x002fcc000f8e02ff */
[----:B--2---:R-:W-:Y:S01]  /*0090*/  IADD3 R2, PT, PT, R8, UR4, RZ ;  /* 0x0000000408027c10 */ /* 0x004fe2000fffe0ff */
[----:B0-----:R-:W-:-:S05]  /*00a0*/  IMAD R0, R0, UR6, R3 ;  /* 0x0000000600007c24 */ /* 0x001fca000f8e0203 */
[----:B---3--:R-:W-:-:S04]  /*00b0*/  ISETP.GE.U32.AND P0, PT, R0, R5, PT ;  /* 0x000000050000720c */ /* 0x008fc80003f06070 */
[----:B------:R-:W-:-:S13]  /*00c0*/  ISETP.GE.U32.OR P0, PT, R2, R4, P0 ;  /* 0x000000040200720c */ /* 0x000fda0000706470 */
[----:B------:R-:W-:Y:S05]  /*00d0*/  @P0 EXIT ;  /* 0x000000000000094d */ /* 0x000fea0003800000 */
[----:B------:R-:W0:Y:S01]  /*00e0*/  LDC R3, c[0x0][0x388] ;  /* 0x0000e200ff037b82 */ /* 0x000e220000000800 */
[----:B------:R-:W1:Y:S01]  /*00f0*/  LDCU.64 UR6, c[0x0][0x358] ;  /* 0x00006b00ff0677ac */ /* 0x000e620008000a00 */
[----:B------:R-:W-:Y:S01]  /*0100*/  HFMA2 R25, -RZ, RZ, 0, 0 ;  /* 0x00000000ff197431 */ /* 0x000fe200000001ff */
[----:B0-----:R-:W-:-:S13]  /*0110*/  ISETP.GE.AND P0, PT, R3, 0x1, PT ;  /* 0x000000010300780c */ /* 0x001fda0003f06270 */
[----:B-1----:R-:W-:Y:S05]  /*0120*/  @!P0 BRA `(.L_x_0) ;  /* 0x0000000800448947 */ /* 0x002fea0003800000 */
[C---:B------:R-:W-:Y:S02]  /*0130*/  ISETP.GE.U32.AND P1, PT, R3.reuse, 0x8, PT ;  /* 0x000000080300780c */ /* 0x040fe40003f26070 */
[----:B------:R-:W-:Y:S02]  /*0140*/  LOP3.LUT R6, R3, 0x7, RZ, 0xc0, !PT ;  /* 0x0000000703067812 */ /* 0x000fe400078ec0ff */
[----:B------:R-:W-:Y:S02]  /*0150*/  MOV R25, RZ ;  /* 0x000000ff00197202 */ /* 0x000fe40000000f00 */
[----:B------:R-:W-:Y:S02]  /*0160*/  ISETP.NE.AND P0, PT, R6, RZ, PT ;  /* 0x000000ff0600720c */ /* 0x000fe40003f05270 */
[----:B------:R-:W-:-:S05]  /*0170*/  MOV R7, RZ ;  /* 0x000000ff00077202 */ /* 0x000fca0000000f00 */
[----:B------:R-:W-:Y:S06]  /*0180*/  @!P1 BRA `(.L_x_1) ;  /* 0x0000000400249947 */ /* 0x000fec0003800000 */
[----:B------:R-:W-:Y:S01]  /*0190*/  LOP3.LUT R7, R3, 0x7ffffff8, RZ, 0xc0, !PT ;  /* 0x7ffffff803077812 */ /* 0x000fe200078ec0ff */
[C---:B------:R-:W-:Y:S01]  /*01a0*/  IMAD R10, R5.reuse, 0x3, R2 ;  /* 0x00000003050a7824 */ /* 0x040fe200078e0202 */
[C---:B------:R-:W-:Y:S01]  /*01b0*/  IADD3 R4, PT, PT, R5.reuse, UR4, R8 ;  /* 0x0000000405047c10 */ /* 0x040fe2000fffe008 */
[C-C-:B------:R-:W-:Y:S01]  /*01c0*/  IMAD R14, R5.reuse, 0x5, R2.reuse ;  /* 0x00000005050e7824 */ /* 0x140fe200078e0202 */
[CC--:B------:R-:W-:Y:S01]  /*01d0*/  LEA R8, R5.reuse, R2.reuse, 0x1 ;  /* 0x0000000205087211 */ /* 0x0c0fe200078e08ff */
[C-C-:B------:R-:W-:Y:S01]  /*01e0*/  IMAD R9, R5.reuse, 0x6, R2.reuse ;  /* 0x0000000605097824 */ /* 0x140fe200078e0202 */
[CC--:B------:R-:W-:Y:S01]  /*01f0*/  LEA R12, R5.reuse, R2.reuse, 0x2 ;  /* 0x00000002050c7211 */ /* 0x0c0fe200078e10ff */
[----:B------:R-:W-:Y:S01]  /*0200*/  IMAD R11, R5, 0x7, R2 ;  /* 0x00000007050b7824 */ /* 0x000fe200078e0202 */
[----:B------:R-:W-:Y:S01]  /*0210*/  MOV R25, RZ ;  /* 0x000000ff00197202 */ /* 0x000fe20000000f00 */
[----:B------:R-:W-:Y:S01]  /*0220*/  IMAD R15, R0, R3, 0x3 ;  /* 0x00000003000f7424 */ /* 0x000fe200078e0203 */
[----:B------:R-:W-:-:S02]  /*0230*/  MOV R13, R2 ;  /* 0x00000002000d7202 */ /* 0x000fc40000000f00 */
[----:B------:R-:W-:-:S07]  /*0240*/  IADD3 R24, PT, PT, -R7, RZ, RZ ;  /* 0x000000ff07187210 */ /* 0x000fce0007ffe1ff */
.L_x_2:
[----:B------:R-:W0:Y:S01]  /*0250*/  LDC.64 R20, c[0x0][0x390] ;  /* 0x0000e400ff147b82 */ /* 0x000e220000000a00 */
[----:B------:R-:W-:-:S07]  /*0260*/  IADD3 R23, PT, PT, R15, -0x3, RZ ;  /* 0xfffffffd0f177810 */ /* 0x000fce0007ffe0ff */
[----:B------:R-:W1:Y:S01]  /*0270*/  LDC.64 R16, c[0x0][0x398] ;  /* 0x0000e600ff107b82 */ /* 0x000e620000000a00 */
[----:B0-----:R-:W-:-:S06]  /*0280*/  IMAD.WIDE.U32 R22, R23, 0x4, R20 ;  /* 0x0000000417167825 */ /* 0x001fcc00078e0014 */
[----:B------:R-:W2:Y:S01]  /*0290*/  LDG.E R22, desc[UR6][R22.64] ;  /* 0x0000000616167981 */ /* 0x000ea2000c1e1900 */
[----:B-1----:R-:W-:-:S06]  /*02a0*/  IMAD.WIDE.U32 R18, R13, 0x4, R16 ;  /* 0x000000040d127825 */ /* 0x002fcc00078e0010 */
[----:B------:R-:W2:Y:S01]  /*02b0*/  LDG.E R18, desc[UR6][R18.64] ;  /* 0x0000000612127981 */ /* 0x000ea2000c1e1900 */
[----:B------:R-:W-:Y:S01]  /*02c0*/  IADD3 R27, PT, PT, R15, -0x2, RZ ;  /* 0xfffffffe0f1b7810 */ /* 0x000fe20007ffe0ff */
[----:B------:R-:W-:-:S06]  /*02d0*/  IMAD.WIDE.U32 R28, R4, 0x4, R16 ;  /* 0x00000004041c7825 */ /* 0x000fcc00078e0010 */
[----:B------:R-:W3:Y:S01]  /*02e0*/  LDG.E R28, desc[UR6][R28.64] ;  /* 0x000000061c1c7981 */ /* 0x000ee2000c1e1900 */
[----:B--2---:R-:W-:Y:S01]  /*02f0*/  FFMA R25, R22, R18, R25 ;  /* 0x0000001216197223 */ /* 0x004fe20000000019 */
[----:B------:R-:W-:Y:S01]  /*0300*/  IMAD.WIDE.U32 R22, R27, 0x4, R20 ;  /* 0x000000041b167825 */ /* 0x000fe200078e0014 */
[----:B------:R-:W-:-:S05]  /*0310*/  IADD3 R27, PT, PT, R15, -0x1, RZ ;  /* 0xffffffff0f1b7810 */ /* 0x000fca0007ffe0ff */
[----:B------:R-:W-:Y:S01]  /*0320*/  IMAD.WIDE.U32 R26, R27, 0x4, R20 ;  /* 0x000000041b1a7825 */ /* 0x000fe200078e0014 */
[----:B------:R-:W3:Y:S04]  /*0330*/  LDG.E R22, desc[UR6][R22.64] ;  /* 0x0000000616167981 */ /* 0x000ee8000c1e1900 */
[----:B------:R0:W2:Y:S02]  /*0340*/  LDG.E R18, desc[UR6][R26.64] ;  /* 0x000000061a127981 */ /* 0x0000a4000c1e1900 */
[----:B0-----:R-:W-:-:S05]  /*0350*/  IMAD.WIDE.U32 R26, R8, 0x4, R16 ;  /* 0x00000004081a7825 */ /* 0x001fca00078e0010 */
[----:B------:R-:W2:Y:S01]  /*0360*/  LDG.E R19, desc[UR6][R26.64] ;  /* 0x000000061a137981 */ /* 0x000ea2000c1e1900 */
[----:B------:R-:W-:Y:S01]  /*0370*/  IADD3 R23, PT, PT, R15, 0x1, RZ ;  /* 0x000000010f177810 */ /* 0x000fe20007ffe0ff */
[----:B---3--:R-:W-:-:S04]  /*0380*/  FFMA R25, R22, R28, R25 ;  /* 0x0000001c16197223 */ /* 0x008fc80000000019 */
[----:B--2---:R-:W-:Y:S01]  /*0390*/  FFMA R25, R18, R19, R25 ;  /* 0x0000001312197223 */ /* 0x004fe20000000019 */
[----:B------:R-:W-:-:S05]  /*03a0*/  IMAD.WIDE.U32 R18, R15, 0x4, R20 ;  /* 0x000000040f127825 */ /* 0x000fca00078e0014 */
[----:B------:R0:W2:Y:S02]  /*03b0*/  LDG.E R28, desc[UR6][R18.64] ;  /* 0x00000006121c7981 */ /* 0x0000a4000c1e1900 */
[----:B0-----:R-:W-:-:S04]  /*03c0*/  IMAD.WIDE.U32 R18, R23, 0x4, R20 ;  /* 0x0000000417127825 */ /* 0x001fc800078e0014 */
[--C-:B------:R-:W-:Y:S02]  /*03d0*/  IMAD.WIDE.U32 R22, R10, 0x4, R16.reuse ;  /* 0x000000040a167825 */ /* 0x100fe400078e0010 */
[----:B------:R-:W3:Y:S04]  /*03e0*/  LDG.E R18, desc[UR6][R18.64] ;  /* 0x0000000612127981 */ /* 0x000ee8000c1e1900 */
[----:B------:R0:W2:Y:S02]  /*03f0*/  LDG.E R29, desc[UR6][R22.64] ;  /* 0x00000006161d7981 */ /* 0x0000a4000c1e1900 */
[----:B0-----:R-:W-:-:S05]  /*0400*/  IMAD.WIDE.U32 R22, R12, 0x4, R16 ;  /* 0x000000040c167825 */ /* 0x001fca00078e0010 */
[----:B------:R0:W3:Y:S01]  /*0410*/  LDG.E R26, desc[UR6][R22.64] ;  /* 0x00000006161a7981 */ /* 0x0000e2000c1e1900 */
[C---:B------:R-:W-:Y:S02]  /*0420*/  IADD3 R27, PT, PT, R15.reuse, 0x3, RZ ;  /* 0x000000030f1b7810 */ /* 0x040fe40007ffe0ff */
[C---:B0-----:R-:W-:Y:S01]  /*0430*/  IADD3 R23, PT, PT, R15.reuse, 0x4, RZ ;  /* 0x000000040f177810 */ /* 0x041fe20007ffe0ff */
[----:B--2---:R-:W-:Y:S01]  /*0440*/  FFMA R25, R28, R29, R25 ;  /* 0x0000001d1c197223 */ /* 0x004fe20000000019 */
[----:B------:R-:W-:-:S05]  /*0450*/  IADD3 R29, PT, PT, R15, 0x2, RZ ;  /* 0x000000020f1d7810 */ /* 0x000fca0007ffe0ff */
[----:B------:R-:W-:-:S06]  /*0460*/  IMAD.WIDE.U32 R28, R29, 0x4, R20 ;  /* 0x000000041d1c7825 */ /* 0x000fcc00078e0014 */
[----:B------:R-:W2:Y:S01]  /*0470*/  LDG.E R28, desc[UR6][R28.64] ;  /* 0x000000061c1c7981 */ /* 0x000ea2000c1e1900 */
[----:B---3--:R-:W-:Y:S01]  /*0480*/  FFMA R25, R18, R26, R25 ;  /* 0x0000001a12197223 */ /* 0x008fe20000000019 */
[----:B------:R-:W-:-:S04]  /*0490*/  IMAD.WIDE.U32 R18, R14, 0x4, R16 ;  /* 0x000000040e127825 */ /* 0x000fc800078e0010 */
[--C-:B------:R-:W-:Y:S02]  /*04a0*/  IMAD.WIDE.U32 R26, R27, 0x4, R20.reuse ;  /* 0x000000041b1a7825 */ /* 0x100fe400078e0014 */
[----:B------:R-:W2:Y:S02]  /*04b0*/  LDG.E R18, desc[UR6][R18.64] ;  /* 0x0000000612127981 */ /* 0x000ea4000c1e1900 */
[----:B------:R-:W-:Y:S02]  /*04c0*/  IMAD.WIDE.U32 R20, R23, 0x4, R20 ;  /* 0x0000000417147825 */ /* 0x000fe400078e0014 */
[----:B------:R-:W3:Y:S02]  /*04d0*/  LDG.E R26, desc[UR6][R26.64] ;  /* 0x000000061a1a7981 */ /* 0x000ee4000c1e1900 */
[--C-:B------:R-:W-:Y:S02]  /*04e0*/  IMAD.WIDE.U32 R22, R9, 0x4, R16.reuse ;  /* 0x0000000409167825 */ /* 0x100fe400078e0010 */
[----:B------:R-:W4:Y:S02]  /*04f0*/  LDG.E R20, desc[UR6][R20.64] ;  /* 0x0000000614147981 */ /* 0x000f24000c1e1900 */
[----:B------:R-:W-:-:S02]  /*0500*/  IMAD.WIDE.U32 R16, R11, 0x4, R16 ;  /* 0x000000040b107825 */ /* 0x000fc400078e0010 */
[----:B------:R-:W3:Y:S04]  /*0510*/  LDG.E R23, desc[UR6][R22.64] ;  /* 0x0000000616177981 */ /* 0x000ee8000c1e1900 */
[----:B------:R-:W4:Y:S01]  /*0520*/  LDG.E R16, desc[UR6][R16.64] ;  /* 0x0000000610107981 */ /* 0x000f22000c1e1900 */
[----:B------:R-:W-:-:S04]  /*0530*/  IADD3 R24, PT, PT, R24, 0x8, RZ ;  /* 0x0000000818187810 */ /* 0x000fc80007ffe0ff */
[----:B------:R-:W-:Y:S02]  /*0540*/  ISETP.NE.AND P1, PT, R24, RZ, PT ;  /* 0x000000ff1800720c */ /* 0x000fe40003f25270 */
[----:B------:R-:W-:Y:S02]  /*0550*/  IADD3 R15, PT, PT, R15, 0x8, RZ ;  /* 0x000000080f0f7810 */ /* 0x000fe40007ffe0ff */
[C---:B------:R-:W-:Y:S02]  /*0560*/  LEA R4, R5.reuse, R4, 0x3 ;  /* 0x0000000405047211 */ /* 0x040fe400078e18ff */
[C---:B------:R-:W-:Y:S02]  /*0570*/  LEA R8, R5.reuse, R8, 0x3 ;  /* 0x0000000805087211 */ /* 0x040fe400078e18ff */
[C---:B------:R-:W-:Y:S02]  /*0580*/  LEA R10, R5.reuse, R10, 0x3 ;  /* 0x0000000a050a7211 */ /* 0x040fe400078e18ff */
[----:B------:R-:W-:-:S02]  /*0590*/  LEA R12, R5, R12, 0x3 ;  /* 0x0000000c050c7211 */ /* 0x000fc400078e18ff */
[C---:B------:R-:W-:Y:S02]  /*05a0*/  LEA R14, R5.reuse, R14, 0x3 ;  /* 0x0000000e050e7211 */ /* 0x040fe400078e18ff */
[C---:B------:R-:W-:Y:S02]  /*05b0*/  LEA R9, R5.reuse, R9, 0x3 ;  /* 0x0000000905097211 */ /* 0x040fe400078e18ff */
[C---:B------:R-:W-:Y:S02]  /*05c0*/  LEA R11, R5.reuse, R11, 0x3 ;  /* 0x0000000b050b7211 */ /* 0x040fe400078e18ff */
[----:B------:R-:W-:Y:S01]  /*05d0*/  LEA R13, R5, R13, 0x3 ;  /* 0x0000000d050d7211 */ /* 0x000fe200078e18ff */
[----:B--2---:R-:W-:-:S04]  /*05e0*/  FFMA R25, R28, R18, R25 ;  /* 0x000000121c197223 */ /* 0x004fc80000000019 */
[----:B---3--:R-:W-:-:S04]  /*05f0*/  FFMA R25, R26, R23, R25 ;  /* 0x000000171a197223 */ /* 0x008fc80000000019 */
[----:B----4-:R-:W-:Y:S01]  /*0600*/  FFMA R25, R20, R16, R25 ;  /* 0x0000001014197223 */ /* 0x010fe20000000019 */
[----:B------:R-:W-:Y:S06]  /*0610*/  @P1 BRA `(.L_x_2) ;  /* 0xfffffffc000c1947 */ /* 0x000fec000383ffff */
.L_x_1:
[----:B------:R-:W-:Y:S05]  /*0620*/  @!P0 BRA `(.L_x_0) ;  /* 0x0000000400048947 */ /* 0x000fea0003800000 */
[----:B------:R-:W-:Y:S02]  /*0630*/  ISETP.GE.U32.AND P0, PT, R6, 0x4, PT ;  /* 0x000000040600780c */ /* 0x000fe40003f06070 */
[----:B------:R-:W-:-:S04]  /*0640*/  LOP3.LUT R24, R3, 0x3, RZ, 0xc0, !PT ;  /* 0x0000000303187812 */ /* 0x000fc800078ec0ff */
[----:B------:R-:W-:-:S07]  /*0650*/  ISETP.NE.AND P1, PT, R24, RZ, PT ;  /* 0x000000ff1800720c */ /* 0x000fce0003f25270 */
[----:B------:R-:W-:Y:S06]  /*0660*/  @!P0 BRA `(.L_x_3) ;  /* 0x00000000007c8947 */ /* 0x000fec0003800000 */
[----:B------:R-:W0:Y:S01]  /*0670*/  LDC.64 R8, c[0x0][0x398] ;  /* 0x0000e600ff087b82 */ /* 0x000e220000000a00 */
[----:B------:R-:W-:Y:S02]  /*0680*/  IMAD R13, R0, R3, R7 ;  /* 0x00000003000d7224 */ /* 0x000fe400078e0207 */
[----:B------:R-:W-:-:S03]  /*0690*/  IMAD R6, R7, R5, R2 ;  /* 0x0000000507067224 */ /* 0x000fc600078e0202 */
[C---:B------:R-:W-:Y:S02]  /*06a0*/  IADD3 R21, PT, PT, R13.reuse, 0x1, RZ ;  /* 0x000000010d157810 */ /* 0x040fe40007ffe0ff */
[----:B------:R-:W1:Y:S01]  /*06b0*/  LDC.64 R10, c[0x0][0x390] ;  /* 0x0000e400ff0a7b82 */ /* 0x000e620000000a00 */
[C---:B------:R-:W-:Y:S02]  /*06c0*/  IADD3 R15, PT, PT, R13.reuse, 0x2, RZ ;  /* 0x000000020d0f7810 */ /* 0x040fe40007ffe0ff */
[----:B------:R-:W-:Y:S01]  /*06d0*/  IADD3 R27, PT, PT, R13, 0x3, RZ ;  /* 0x000000030d1b7810 */ /* 0x000fe20007ffe0ff */
[C---:B0-----:R-:W-:Y:S01]  /*06e0*/  IMAD.WIDE.U32 R18, R6.reuse, 0x4, R8 ;  /* 0x0000000406127825 */ /* 0x041fe200078e0008 */
[----:B------:R-:W-:-:S04]  /*06f0*/  IADD3 R6, PT, PT, R6, R5, RZ ;  /* 0x0000000506067210 */ /* 0x000fc80007ffe0ff */
[CC--:B------:R-:W-:Y:S01]  /*0700*/  IADD3 R14, PT, PT, R6.reuse, R5.reuse, RZ ;  /* 0x00000005060e7210 */ /* 0x0c0fe20007ffe0ff */
[--C-:B-1----:R-:W-:Y:S01]  /*0710*/  IMAD.WIDE.U32 R22, R13, 0x4, R10.reuse ;  /* 0x000000040d167825 */ /* 0x102fe200078e000a */
[----:B------:R-:W2:Y:S03]  /*0720*/  LDG.E R18, desc[UR6][R18.64] ;  /* 0x0000000612127981 */ /* 0x000ea6000c1e1900 */
[----:B------:R-:W-:Y:S01]  /*0730*/  IMAD.WIDE.U32 R20, R21, 0x4, R10 ;  /* 0x0000000415147825 */ /* 0x000fe200078e000a */
[----:B------:R-:W2:Y:S03]  /*0740*/  LDG.E R4, desc[UR6][R22.64] ;  /* 0x0000000616047981 */ /* 0x000ea6000c1e1900 */
[----:B------:R-:W-:Y:S01]  /*0750*/  IMAD.WIDE.U32 R16, R6, 0x4, R8 ;  /* 0x0000000406107825 */ /* 0x000fe200078e0008 */
[----:B------:R-:W-:Y:S01]  /*0760*/  IADD3 R29, PT, PT, R14, R5, RZ ;  /* 0x000000050e1d7210 */ /* 0x000fe20007ffe0ff */
[----:B------:R-:W3:Y:S02]  /*0770*/  LDG.E R20, desc[UR6][R20.64] ;  /* 0x0000000614147981 */ /* 0x000ee4000c1e1900 */
[----:B------:R-:W-:-:S02]  /*0780*/  IMAD.WIDE.U32 R12, R15, 0x4, R10 ;  /* 0x000000040f0c7825 */ /* 0x000fc400078e000a */
[----:B------:R-:W3:Y:S02]  /*0790*/  LDG.E R17, desc[UR6][R16.64] ;  /* 0x0000000610117981 */ /* 0x000ee4000c1e1900 */
[----:B------:R-:W-:Y:S02]  /*07a0*/  IMAD.WIDE.U32 R14, R14, 0x4, R8 ;  /* 0x000000040e0e7825 */ /* 0x000fe400078e0008 */
[----:B------:R-:W4:Y:S02]  /*07b0*/  LDG.E R13, desc[UR6][R12.64] ;  /* 0x000000060c0d7981 */ /* 0x000f24000c1e1900 */
[----:B------:R-:W-:Y:S02]  /*07c0*/  IMAD.WIDE.U32 R10, R27, 0x4, R10 ;  /* 0x000000041b0a7825 */ /* 0x000fe400078e000a */
[----:B------:R-:W4:Y:S02]  /*07d0*/  LDG.E R14, desc[UR6][R14.64] ;  /* 0x000000060e0e7981 */ /* 0x000f24000c1e1900 */
[----:B------:R-:W-:-:S02]  /*07e0*/  IMAD.WIDE.U32 R8, R29, 0x4, R8 ;  /* 0x000000041d087825 */ /* 0x000fc400078e0008 */
[----:B------:R-:W5:Y:S04]  /*07f0*/  LDG.E R11, desc[UR6][R10.64] ;  /* 0x000000060a0b7981 */ /* 0x000f68000c1e1900 */
[----:B------:R-:W5:Y:S01]  /*0800*/  LDG.E R8, desc[UR6][R8.64] ;  /* 0x0000000608087981 */ /* 0x000f62000c1e1900 */
[----:B------:R-:W-:Y:S01]  /*0810*/  IADD3 R7, PT, PT, R7, 0x4, RZ ;  /* 0x0000000407077810 */ /* 0x000fe20007ffe0ff */
[----:B--2---:R-:W-:-:S04]  /*0820*/  FFMA R25, R4, R18, R25 ;  /* 0x0000001204197223 */ /* 0x004fc80000000019 */
[----:B---3--:R-:W-:-:S04]  /*0830*/  FFMA R20, R20, R17, R25 ;  /* 0x0000001114147223 */ /* 0x008fc80000000019 */
[----:B----4-:R-:W-:-:S04]  /*0840*/  FFMA R20, R13, R14, R20 ;  /* 0x0000000e0d147223 */ /* 0x010fc80000000014 */
[----:B-----5:R-:W-:-:S07]  /*0850*/  FFMA R25, R11, R8, R20 ;  /* 0x000000080b197223 */ /* 0x020fce0000000014 */
.L_x_3:
[----:B------:R-:W-:Y:S05]  /*0860*/  @!P1 BRA `(.L_x_0) ;  /* 0x0000000000749947 */ /* 0x000fea0003800000 */
[----:B------:R-:W0:Y:S01]  /*0870*/  LDC.64 R16, c[0x0][0x390] ;  /* 0x0000e400ff107b82 */ /* 0x000e220000000a00 */
[----:B------:R-:W-:Y:S02]  /*0880*/  ISETP.NE.AND P0, PT, R24, 0x1, PT ;  /* 0x000000011800780c */ /* 0x000fe40003f05270 */
[----:B------:R-:W-:-:S04]  /*0890*/  LOP3.LUT R4, R3, 0x1, RZ, 0xc0, !PT ;  /* 0x0000000103047812 */ /* 0x000fc800078ec0ff */
[----:B------:R-:W-:Y:S01]  /*08a0*/  ISETP.NE.U32.AND P1, PT, R4, 0x1, PT ;  /* 0x000000010400780c */ /* 0x000fe20003f25070 */
[----:B------:R-:W1:Y:S06]  /*08b0*/  LDC.64 R8, c[0x0][0x398] ;  /* 0x0000e600ff087b82 */ /* 0x000e6c0000000a00 */
[----:B------:R-:W-:Y:S02]  /*08c0*/  @P0 IMAD R15, R0, R3, R7 ;  /* 0x00000003000f0224 */ /* 0x000fe400078e0207 */
[----:B------:R-:W2:Y:S01]  /*08d0*/  LDC.64 R10, c[0x0][0x390] ;  /* 0x0000e400ff0a7b82 */ /* 0x000ea20000000a00 */
[C---:B------:R-:W-:Y:S01]  /*08e0*/  @P0 IMAD R14, R7.reuse, R5, R2 ;  /* 0x00000005070e0224 */ /* 0x040fe200078e0202 */
[----:B------:R-:W-:-:S02]  /*08f0*/  @P0 IADD3 R7, PT, PT, R7, 0x2, RZ ;  /* 0x0000000207070810 */ /* 0x000fc40007ffe0ff */
[C---:B------:R-:W-:Y:S02]  /*0900*/  @P0 IADD3 R21, PT, PT, R15.reuse, 0x1, RZ ;  /* 0x000000010f150810 */ /* 0x040fe40007ffe0ff */
[----:B------:R-:W-:Y:S02]  /*0910*/  @P0 IADD3 R23, PT, PT, R14, R5, RZ ;  /* 0x000000050e170210 */ /* 0x000fe40007ffe0ff */
[----:B------:R-:W3:Y:S01]  /*0920*/  LDC.64 R12, c[0x0][0x398] ;  /* 0x0000e600ff0c7b82 */ /* 0x000ee20000000a00 */
[----:B0-----:R-:W-:-:S04]  /*0930*/  @P0 IMAD.WIDE.U32 R18, R15, 0x4, R16 ;  /* 0x000000040f120825 */ /* 0x001fc800078e0010 */
[----:B------:R-:W-:Y:S01]  /*0940*/  @!P1 IMAD R3, R0, R3, R7 ;  /* 0x0000000300039224 */ /* 0x000fe200078e0207 */
[----:B------:R-:W4:Y:S01]  /*0950*/  @P0 LDG.E R4, desc[UR6][R18.64] ;  /* 0x0000000612040981 */ /* 0x000f22000c1e1900 */
[----:B------:R-:W-:-:S04]  /*0960*/  @P0 IMAD.WIDE.U32 R16, R21, 0x4, R16 ;  /* 0x0000000415100825 */ /* 0x000fc800078e0010 */
[--C-:B-1----:R-:W-:Y:S02]  /*0970*/  @P0 IMAD.WIDE.U32 R14, R14, 0x4, R8.reuse ;  /* 0x000000040e0e0825 */ /* 0x102fe400078e0008 */
[----:B------:R-:W5:Y:S02]  /*0980*/  @P0 LDG.E R17, desc[UR6][R16.64] ;  /* 0x0000000610110981 */ /* 0x000f64000c1e1900 */
[----:B------:R-:W-:Y:S02]  /*0990*/  @P0 IMAD.WIDE.U32 R8, R23, 0x4, R8 ;  /* 0x0000000417080825 */ /* 0x000fe400078e0008 */
[----:B------:R-:W4:Y:S02]  /*09a0*/  @P0 LDG.E R14, desc[UR6][R14.64] ;  /* 0x000000060e0e0981 */ /* 0x000f24000c1e1900 */
[----:B------:R-:W-:Y:S02]  /*09b0*/  @!P1 IMAD R7, R7, R5, R2 ;  /* 0x0000000507079224 */ /* 0x000fe400078e0202 */
[----:B--2---:R-:W-:Y:S01]  /*09c0*/  @!P1 IMAD.WIDE.U32 R10, R3, 0x4, R10 ;  /* 0x00000004030a9825 */ /* 0x004fe200078e000a */
[----:B------:R-:W5:Y:S03]  /*09d0*/  @P0 LDG.E R8, desc[UR6][R8.64] ;  /* 0x0000000608080981 */ /* 0x000f66000c1e1900 */
[----:B---3--:R-:W-:-:S02]  /*09e0*/  @!P1 IMAD.WIDE.U32 R12, R7, 0x4, R12 ;  /* 0x00000004070c9825 */ /* 0x008fc400078e000c */
[----:B------:R-:W2:Y:S04]  /*09f0*/  @!P1 LDG.E R10, desc[UR6][R10.64] ;  /* 0x000000060a0a9981 */ /* 0x000ea8000c1e1900 */
[----:B------:R-:W2:Y:S01]  /*0a00*/  @!P1 LDG.E R12, desc[UR6][R12.64] ;  /* 0x000000060c0c9981 */ /* 0x000ea2000c1e1900 */
[----:B----4-:R-:W-:-:S04]  /*0a10*/  @P0 FFMA R4, R4, R14, R25 ;  /* 0x0000000e04040223 */ /* 0x010fc80000000019 */
[----:B-----5:R-:W-:-:S04]  /*0a20*/  @P0 FFMA R25, R17, R8, R4 ;  /* 0x0000000811190223 */ /* 0x020fc80000000004 */
[----:B--2---:R-:W-:-:S07]  /*0a30*/  @!P1 FFMA R25, R10, R12, R25 ;  /* 0x0000000c0a199223 */ /* 0x004fce0000000019 */
.L_x_0:
[----:B------:R-:W0:Y:S01]  /*0a40*/  LDC.64 R6, c[0x0][0x3a8] ;  /* 0x0000ea00ff067b82 */ /* 0x000e220000000a00 */
[----:B------:R-:W-:Y:S01]  /*0a50*/  IMAD R3, R0, R5, R2 ;  /* 0x0000000500037224 */ /* 0x000fe200078e0202 */
[----:B------:R-:W1:Y:S01]  /*0a60*/  LDCU UR5, c[0x0][0x3a0] ;  /* 0x00007400ff0577ac */ /* 0x000e620008000800 */
[----:B------:R-:W2:Y:S02]  /*0a70*/  LDCU UR8, c[0x0][0x38c] ;  /* 0x00007180ff0877ac */ /* 0x000ea40008000800 */
[----:B0-----:R-:W-:-:S05]  /*0a80*/  IMAD.WIDE.U32 R2, R3, 0x4, R6 ;  /* 0x0000000403027825 */ /* 0x001fca00078e0006 */
[----:B------:R-:W1:Y:S02]  /*0a90*/  LDG.E R0, desc[UR6][R2.64] ;  /* 0x0000000602007981 */ /* 0x000e64000c1e1900 */
[----:B-1----:R-:W-:-:S04]  /*0aa0*/  FMUL R0, R0, UR5 ;  /* 0x0000000500007c20 */ /* 0x002fc80008400000 */
[----:B--2---:R-:W-:-:S05]  /*0ab0*/  FFMA R25, R25, UR8, R0 ;  /* 0x0000000819197c23 */ /* 0x004fca0008000000 */
[----:B------:R-:W-:Y:S01]  /*0ac0*/  STG.E desc[UR6][R2.64], R25 ;  /* 0x0000001902007986 */ /* 0x000fe2000c101906 */
[----:B------:R-:W-:Y:S05]  /*0ad0*/  EXIT ;  /* 0x000000000000794d */ /* 0x000fea0003800000 */
.L_x_4:
[----:B------:R-:W-:-:S00]  /*0ae0*/  BRA `(.L_x_4) ;  /* 0xfffffffc00fc7947 */ /* 0x000fc0000383ffff */
[----:B------:R-:W-:-:S00]  /*0af0*/  NOP ;  /* 0x0000000000007918 */ /* 0x000fc00000000000 */
        /* <DEDUP_REMOVED lines=8> */
.L_x_5:


//--------------------- .nv.shared.reserved.0     --------------------------
	.section	.nv.shared.reserved.0,"aw",@nobits
	.weak		__nv_reservedSMEM_offset_0_alias
	.size		__nv_reservedSMEM_offset_0_alias, 0, 64
	.other		__nv_reservedSMEM_offset_0_alias,@"STO_CUDA_RESERVED_SHARED STV_DEFAULT"
__nv_reservedSMEM_offset_0_alias:
	.zero		0
	.zero		64


//--------------------- .nv.constant0._Z15sgemm_coalescediiifPKfS0_fPf --------------------------
	.section	.nv.constant0._Z15sgemm_coalescediiifPKfS0_fPf,"a",@progbits
	.sectionflags	@""
	.align	4
.nv.constant0._Z15sgemm_coalescediiifPKfS0_fPf:
	.zero		944


//--------------------- SYMBOLS --------------------------

	.type		.nv.reservedSmem.offset0,@object
	.size		.nv.reservedSmem.offset0,0x4
